	.headerflags	@"EF_CUDA_TEXMODE_UNIFIED EF_CUDA_64BIT_ADDRESS EF_CUDA_ACCELERATORS EF_CUDA_SM90 EF_CUDA_VIRTUAL_SM(EF_CUDA_SM90)"
	.elftype	@"ET_EXEC"


//--------------------- .nv.info                  --------------------------
	.section	.nv.info,"",@"SHT_CUDA_INFO"
	.align	4


	//----- nvinfo : EIATTR_REGCOUNT
	.align		4
        /*0000*/ 	.byte	0x04, 0x2f
        /*0002*/ 	.short	(.L_1 - .L_0)
	.align		4
.L_0:
        /*0004*/ 	.word	index@(triton_poi_fused_reflection_pad2d_7)
        /*0008*/ 	.word	0x0000000c


	//----- nvinfo : EIATTR_MIN_STACK_SIZE
	.align		4
.L_1:
        /*000c*/ 	.byte	0x04, 0x12
        /*000e*/ 	.short	(.L_3 - .L_2)
	.align		4
.L_2:
        /*0010*/ 	.word	index@(triton_poi_fused_reflection_pad2d_7)
        /*0014*/ 	.word	0x00000000


	//----- nvinfo : EIATTR_FRAME_SIZE
	.align		4
.L_3:
        /*0018*/ 	.byte	0x04, 0x11
        /*001a*/ 	.short	(.L_5 - .L_4)
	.align		4
.L_4:
        /*001c*/ 	.word	index@(triton_poi_fused_reflection_pad2d_7)
        /*0020*/ 	.word	0x00000000


	//----- nvinfo : EIATTR_MIN_STACK_SIZE
	.align		4
.L_5:
        /*0024*/ 	.byte	0x04, 0x12
        /*0026*/ 	.short	(.L_7 - .L_6)
	.align		4
.L_6:
        /*0028*/ 	.word	index@(triton_poi_fused_reflection_pad2d_7)
        /*002c*/ 	.word	0x00000000
.L_7:


//--------------------- .nv.info.triton_poi_fused_reflection_pad2d_7 --------------------------
	.section	.nv.info.triton_poi_fused_reflection_pad2d_7,"",@"SHT_CUDA_INFO"
	.sectionflags	@""
	.align	4


	//----- nvinfo : EIATTR_CUDA_API_VERSION
	.align		4
        /*0000*/ 	.byte	0x04, 0x37
        /*0002*/ 	.short	(.L_9 - .L_8)
.L_8:
        /*0004*/ 	.word	0x0000007c


	//----- nvinfo : EIATTR_KPARAM_INFO
	.align		4
.L_9:
        /*0008*/ 	.byte	0x04, 0x17
        /*000a*/ 	.short	(.L_11 - .L_10)
.L_10:
        /*000c*/ 	.word	0x00000000
        /*0010*/ 	.short	0x0002
        /*0012*/ 	.short	0x0010
        /*0014*/ 	.byte	0x00, 0xf0, 0x11, 0x00


	//----- nvinfo : EIATTR_KPARAM_INFO
	.align		4
.L_11:
        /*0018*/ 	.byte	0x04, 0x17
        /*001a*/ 	.short	(.L_13 - .L_12)
.L_12:
        /*001c*/ 	.word	0x00000000
        /*0020*/ 	.short	0x0001
        /*0022*/ 	.short	0x0008
        /*0024*/ 	.byte	0x00, 0xf4, 0x21, 0x00


	//----- nvinfo : EIATTR_KPARAM_INFO
	.align		4
.L_13:
        /*0028*/ 	.byte	0x04, 0x17
        /*002a*/ 	.short	(.L_15 - .L_14)
.L_14:
        /*002c*/ 	.word	0x00000000
        /*0030*/ 	.short	0x0000
        /*0032*/ 	.short	0x0000
        /*0034*/ 	.byte	0x00, 0xf4, 0x21, 0x00


	//----- nvinfo : EIATTR_SPARSE_MMA_MASK
	.align		4
.L_15:
        /*0038*/ 	.byte	0x03, 0x50
        /*003a*/ 	.short	0x0000


	//----- nvinfo : EIATTR_MAXREG_COUNT
	.align		4
        /*003c*/ 	.byte	0x03, 0x1b
        /*003e*/ 	.short	0x00ff


	//----- nvinfo : EIATTR_EXIT_INSTR_OFFSETS
	.align		4
        /*0040*/ 	.byte	0x04, 0x1c
        /*0042*/ 	.short	(.L_17 - .L_16)


	//   ....[0]....
.L_16:
        /*0044*/ 	.word	0x00000340


	//----- nvinfo : EIATTR_REQNTID
	.align		4
.L_17:
        /*0048*/ 	.byte	0x04, 0x10
        /*004a*/ 	.short	(.L_19 - .L_18)
.L_18:
        /*004c*/ 	.word	0x00000100
        /*0050*/ 	.word	0x00000001
        /*0054*/ 	.word	0x00000001


	//----- nvinfo : EIATTR_CBANK_PARAM_SIZE
	.align		4
.L_19:
        /*0058*/ 	.byte	0x03, 0x19
        /*005a*/ 	.short	0x0014


	//----- nvinfo : EIATTR_PARAM_CBANK
	.align		4
        /*005c*/ 	.byte	0x04, 0x0a
        /*005e*/ 	.short	(.L_21 - .L_20)
	.align		4
.L_20:
        /*0060*/ 	.word	index@(.nv.constant0.triton_poi_fused_reflection_pad2d_7)
        /*0064*/ 	.short	0x0210
        /*0066*/ 	.short	0x0014


	//----- nvinfo : EIATTR_SW_WAR
	.align		4
.L_21:
        /*0068*/ 	.byte	0x04, 0x36
        /*006a*/ 	.short	(.L_23 - .L_22)
.L_22:
        /*006c*/ 	.word	0x00000008
.L_23:


//--------------------- .nv.callgraph             --------------------------
	.section	.nv.callgraph,"",@"SHT_CUDA_CALLGRAPH"
	.align	4
	.sectionentsize	8
	.align		4
        /*0000*/ 	.word	0x00000000
	.align		4
        /*0004*/ 	.word	0xffffffff
	.align		4
        /*0008*/ 	.word	0x00000000
	.align		4
        /*000c*/ 	.word	0xfffffffe
	.align		4
        /*0010*/ 	.word	0x00000000
	.align		4
        /*0014*/ 	.word	0xfffffffd
	.align		4
        /*0018*/ 	.word	0x00000000
	.align		4
        /*001c*/ 	.word	0xfffffffc


//--------------------- .text.triton_poi_fused_reflection_pad2d_7 --------------------------
	.section	.text.triton_poi_fused_reflection_pad2d_7,"ax",@progbits
	.align	128
        .global         triton_poi_fused_reflection_pad2d_7
        .type           triton_poi_fused_reflection_pad2d_7,@function
        .size           triton_poi_fused_reflection_pad2d_7,(.L_x_1 - triton_poi_fused_reflection_pad2d_7)
        .other          triton_poi_fused_reflection_pad2d_7,@"STO_CUDA_ENTRY STV_DEFAULT"
triton_poi_fused_reflection_pad2d_7:
.text.triton_poi_fused_reflection_pad2d_7:
[----:B------:R-:W-:Y:S01]  /*0000*/  LDC R1, c[0x0][0x28] ;  /* 0x00000a00ff017b82 */ /* 0x000fe20000000800 */
[----:B------:R-:W1:Y:S01]  /*0010*/  S2R R0, SR_TID.X ;  /* 0x0000000000007919 */ /* 0x000e620000002100 */
[----:B------:R-:W-:Y:S01]  /*0020*/  ULDC.64 UR4, c[0x0][0x208] ;  /* 0x0000820000047ab9 */ /* 0x000fe20000000a00 */
[----:B------:R-:W2:Y:S01]  /*0030*/  S2R R3, SR_CTAID.X ;  /* 0x0000000000037919 */ /* 0x000ea20000002500 */
[----:B-1----:R-:W-:-:S05]  /*0040*/  IMAD.SHL.U32 R0, R0, 0x2, RZ ;  /* 0x0000000200007824 */ /* 0x002fca00078e00ff */
[----:B------:R-:W-:-:S05]  /*0050*/  LOP3.LUT R0, R0, 0x1fe, RZ, 0xc0, !PT ;  /* 0x000001fe00007812 */ /* 0x000fca00078ec0ff */
[----:B--2---:R-:W-:-:S04]  /*0060*/  IMAD R0, R3, 0x200, R0 ;  /* 0x0000020003007824 */ /* 0x004fc800078e0200 */
[----:B------:R-:W-:-:S04]  /*0070*/  IMAD.HI R3, R0, 0x38e38e39, RZ ;  /* 0x38e38e3900037827 */ /* 0x000fc800078e02ff */
[----:B------:R-:W-:Y:S01]  /*0080*/  VIADD R2, R0, 0x1 ;  /* 0x0000000100027836 */ /* 0x000fe20000000000 */
[----:B------:R-:W-:-:S04]  /*0090*/  SHF.R.U32.HI R4, RZ, 0x1f, R3 ;  /* 0x0000001fff047819 */ /* 0x000fc80000011603 */
[----:B------:R-:W-:Y:S01]  /*00a0*/  LEA.HI.SX32 R5, R3, R4, 0x1e ;  /* 0x0000000403057211 */ /* 0x000fe200078ff2ff */
[----:B------:R-:W-:-:S04]  /*00b0*/  IMAD.HI R3, R2, 0x38e38e39, RZ ;  /* 0x38e38e3902037827 */ /* 0x000fc800078e02ff */
[----:B------:R-:W-:Y:S01]  /*00c0*/  IMAD.HI R6, R5, 0x38e38e39, RZ ;  /* 0x38e38e3905067827 */ /* 0x000fe200078e02ff */
[----:B------:R-:W-:-:S04]  /*00d0*/  SHF.R.U32.HI R4, RZ, 0x1f, R3 ;  /* 0x0000001fff047819 */ /* 0x000fc80000011603 */
[----:B------:R-:W-:Y:S02]  /*00e0*/  SHF.R.U32.HI R7, RZ, 0x1f, R6 ;  /* 0x0000001fff077819 */ /* 0x000fe40000011606 */
[----:B------:R-:W-:Y:S01]  /*00f0*/  LEA.HI.SX32 R4, R3, R4, 0x1e ;  /* 0x0000000403047211 */ /* 0x000fe200078ff2ff */
[----:B------:R-:W-:Y:S01]  /*0100*/  IMAD R3, R5, 0x12, RZ ;  /* 0x0000001205037824 */ /* 0x000fe200078e02ff */
[----:B------:R-:W-:-:S03]  /*0110*/  LEA.HI.SX32 R7, R6, R7, 0x1e ;  /* 0x0000000706077211 */ /* 0x000fc600078ff2ff */
[----:B------:R-:W-:Y:S01]  /*0120*/  IMAD R4, R4, 0x12, RZ ;  /* 0x0000001204047824 */ /* 0x000fe200078e02ff */
[----:B------:R-:W-:Y:S01]  /*0130*/  LOP3.LUT R9, RZ, R3, RZ, 0x33, !PT ;  /* 0x00000003ff097212 */ /* 0x000fe200078e33ff */
[----:B------:R-:W-:-:S03]  /*0140*/  IMAD R7, R7, 0x12, RZ ;  /* 0x0000001207077824 */ /* 0x000fc600078e02ff */
[----:B------:R-:W-:Y:S02]  /*0150*/  LOP3.LUT R3, RZ, R4, RZ, 0x33, !PT ;  /* 0x00000004ff037212 */ /* 0x000fe400078e33ff */
[----:B------:R-:W-:Y:S02]  /*0160*/  LOP3.LUT R4, RZ, R7, RZ, 0x33, !PT ;  /* 0x00000007ff047212 */ /* 0x000fe400078e33ff */
[----:B------:R-:W-:Y:S01]  /*0170*/  IADD3 R9, R0, R9, RZ ;  /* 0x0000000900097210 */ /* 0x000fe20007ffe0ff */
[----:B------:R-:W-:Y:S02]  /*0180*/  IMAD.IADD R3, R2, 0x1, R3 ;  /* 0x0000000102037824 */ /* 0x000fe400078e0203 */
[----:B------:R-:W-:Y:S01]  /*0190*/  IMAD.IADD R5, R5, 0x1, R4 ;  /* 0x0000000105057824 */ /* 0x000fe200078e0204 */
[----:B------:R-:W-:Y:S01]  /*01a0*/  IABS R7, R9 ;  /* 0x0000000900077213 */ /* 0x000fe20000000000 */
[----:B------:R-:W-:Y:S01]  /*01b0*/  IMAD.HI R4, R0, 0x1948b0fd, RZ ;  /* 0x1948b0fd00047827 */ /* 0x000fe200078e02ff */
[----:B------:R-:W-:-:S02]  /*01c0*/  IABS R6, R3 ;  /* 0x0000000300067213 */ /* 0x000fc40000000000 */
[----:B------:R-:W1:Y:S01]  /*01d0*/  LDC.64 R2, c[0x0][0x210] ;  /* 0x00008400ff027b82 */ /* 0x000e620000000a00 */
[----:B------:R-:W-:Y:S02]  /*01e0*/  IABS R8, R5 ;  /* 0x0000000500087213 */ /* 0x000fe40000000000 */
[----:B------:R-:W-:Y:S01]  /*01f0*/  SHF.R.U32.HI R5, RZ, 0x1f, R4 ;  /* 0x0000001fff057819 */ /* 0x000fe20000011604 */
[----:B------:R-:W-:Y:S01]  /*0200*/  VIADD R6, R6, 0xfffffff1 ;  /* 0xfffffff106067836 */ /* 0x000fe20000000000 */
[----:B------:R-:W-:Y:S02]  /*0210*/  IADD3 R7, R7, -0xf, RZ ;  /* 0xfffffff107077810 */ /* 0x000fe40007ffe0ff */
[----:B------:R-:W-:Y:S01]  /*0220*/  LEA.HI R5, R4, R5, RZ, 0x1b ;  /* 0x0000000504057211 */ /* 0x000fe200078fd8ff */
[----:B------:R-:W-:Y:S01]  /*0230*/  VIADD R4, R8, 0xfffffff1 ;  /* 0xfffffff108047836 */ /* 0x000fe20000000000 */
[----:B------:R-:W-:Y:S02]  /*0240*/  IABS R7, R7 ;  /* 0x0000000700077213 */ /* 0x000fe40000000000 */
[----:B------:R-:W-:-:S02]  /*0250*/  IABS R8, R6 ;  /* 0x0000000600087213 */ /* 0x000fc40000000000 */
[----:B------:R-:W-:Y:S02]  /*0260*/  LEA R5, R5, 0xff, 0x8 ;  /* 0x000000ff05057811 */ /* 0x000fe400078e40ff */
[----:B------:R-:W-:Y:S02]  /*0270*/  MOV R6, R7 ;  /* 0x0000000700067202 */ /* 0x000fe40000000f00 */
[----:B------:R-:W-:-:S03]  /*0280*/  IABS R7, R4 ;  /* 0x0000000400077213 */ /* 0x000fc60000000000 */
[----:B------:R-:W-:Y:S01]  /*0290*/  IMAD.IADD R4, R5, 0x1, -R6 ;  /* 0x0000000105047824 */ /* 0x000fe200078e0a06 */
[----:B------:R-:W-:-:S03]  /*02a0*/  IADD3 R6, R5, -R8, RZ ;  /* 0x8000000805067210 */ /* 0x000fc60007ffe0ff */
[C---:B------:R-:W-:Y:S02]  /*02b0*/  IMAD R5, R7.reuse, -0x10, R4 ;  /* 0xfffffff007057824 */ /* 0x040fe400078e0204 */
[----:B------:R-:W-:Y:S02]  /*02c0*/  IMAD R7, R7, -0x10, R6 ;  /* 0xfffffff007077824 */ /* 0x000fe400078e0206 */
[----:B-1----:R-:W-:-:S04]  /*02d0*/  IMAD.WIDE R4, R5, 0x4, R2 ;  /* 0x0000000405047825 */ /* 0x002fc800078e0202 */
[----:B------:R-:W-:Y:S01]  /*02e0*/  IMAD.WIDE R2, R7, 0x4, R2 ;  /* 0x0000000407027825 */ /* 0x000fe200078e0202 */
[----:B------:R-:W2:Y:S01]  /*02f0*/  LDG.E.EL R8, desc[UR4][R4.64] ;  /* 0x0000000404087981 */ /* 0x000ea2000c2e1900 */
[----:B------:R-:W1:Y:S03]  /*0300*/  LDC.64 R6, c[0x0][0x218] ;  /* 0x00008600ff067b82 */ /* 0x000e660000000a00 */
[----:B------:R-:W2:Y:S01]  /*0310*/  LDG.E.EL R9, desc[UR4][R2.64] ;  /* 0x0000000402097981 */ /* 0x000ea2000c2e1900 */
[----:B-1----:R-:W-:-:S05]  /*0320*/  IMAD.WIDE R6, R0, 0x4, R6 ;  /* 0x0000000400067825 */ /* 0x002fca00078e0206 */
[----:B--2---:R-:W-:Y:S01]  /*0330*/  STG.E.64 desc[UR4][R6.64], R8 ;  /* 0x0000000806007986 */ /* 0x004fe2000c101b04 */
[----:B------:R-:W-:Y:S05]  /*0340*/  EXIT ;  /* 0x000000000000794d */ /* 0x000fea0003800000 */
.L_x_0:
[----:B------:R-:W-:-:S00]  /*0350*/  BRA `(.L_x_0) ;  /* 0xfffffffc00fc7947 */ /* 0x000fc0000383ffff */
[----:B------:R-:W-:-:S00]  /*0360*/  NOP ;  /* 0x0000000000007918 */ /* 0x000fc00000000000 */
        /* <DEDUP_REMOVED lines=9> */
.L_x_1:


//--------------------- .nv.constant0.triton_poi_fused_reflection_pad2d_7 --------------------------
	.section	.nv.constant0.triton_poi_fused_reflection_pad2d_7,"a",@progbits
	.sectionflags	@""
	.align	4
.nv.constant0.triton_poi_fused_reflection_pad2d_7:
	.zero		548
